	.headerflags	@"EF_CUDA_TEXMODE_UNIFIED EF_CUDA_64BIT_ADDRESS EF_CUDA_ACCELERATORS EF_CUDA_SM90 EF_CUDA_VIRTUAL_SM(EF_CUDA_SM90)"
	.elftype	@"ET_EXEC"


//--------------------- .nv.info                  --------------------------
	.section	.nv.info,"",@"SHT_CUDA_INFO"
	.align	4


	//----- nvinfo : EIATTR_REGCOUNT
	.align		4
        /*0000*/ 	.byte	0x04, 0x2f
        /*0002*/ 	.short	(.L_1 - .L_0)
	.align		4
.L_0:
        /*0004*/ 	.word	index@(triton_per_fused__softmax_mul_pow_sub_sum_1)
        /*0008*/ 	.word	0x00000028


	//----- nvinfo : EIATTR_MIN_STACK_SIZE
	.align		4
.L_1:
        /*000c*/ 	.byte	0x04, 0x12
        /*000e*/ 	.short	(.L_3 - .L_2)
	.align		4
.L_2:
        /*0010*/ 	.word	index@(triton_per_fused__softmax_mul_pow_sub_sum_1)
        /*0014*/ 	.word	0x00000000


	//----- nvinfo : EIATTR_FRAME_SIZE
	.align		4
.L_3:
        /*0018*/ 	.byte	0x04, 0x11
        /*001a*/ 	.short	(.L_5 - .L_4)
	.align		4
.L_4:
        /*001c*/ 	.word	index@(triton_per_fused__softmax_mul_pow_sub_sum_1)
        /*0020*/ 	.word	0x00000000


	//----- nvinfo : EIATTR_MIN_STACK_SIZE
	.align		4
.L_5:
        /*0024*/ 	.byte	0x04, 0x12
        /*0026*/ 	.short	(.L_7 - .L_6)
	.align		4
.L_6:
        /*0028*/ 	.word	index@(triton_per_fused__softmax_mul_pow_sub_sum_1)
        /*002c*/ 	.word	0x00000000
.L_7:


//--------------------- .nv.info.triton_per_fused__softmax_mul_pow_sub_sum_1 --------------------------
	.section	.nv.info.triton_per_fused__softmax_mul_pow_sub_sum_1,"",@"SHT_CUDA_INFO"
	.sectionflags	@""
	.align	4


	//----- nvinfo : EIATTR_CUDA_API_VERSION
	.align		4
        /*0000*/ 	.byte	0x04, 0x37
        /*0002*/ 	.short	(.L_9 - .L_8)
.L_8:
        /*0004*/ 	.word	0x0000007c


	//----- nvinfo : EIATTR_KPARAM_INFO
	.align		4
.L_9:
        /*0008*/ 	.byte	0x04, 0x17
        /*000a*/ 	.short	(.L_11 - .L_10)
.L_10:
        /*000c*/ 	.word	0x00000000
        /*0010*/ 	.short	0x0007
        /*0012*/ 	.short	0x0034
        /*0014*/ 	.byte	0x00, 0xf0, 0x11, 0x00


	//----- nvinfo : EIATTR_KPARAM_INFO
	.align		4
.L_11:
        /*0018*/ 	.byte	0x04, 0x17
        /*001a*/ 	.short	(.L_13 - .L_12)
.L_12:
        /*001c*/ 	.word	0x00000000
        /*0020*/ 	.short	0x0006
        /*0022*/ 	.short	0x0030
        /*0024*/ 	.byte	0x00, 0xf0, 0x11, 0x00


	//----- nvinfo : EIATTR_KPARAM_INFO
	.align		4
.L_13:
        /*0028*/ 	.byte	0x04, 0x17
        /*002a*/ 	.short	(.L_15 - .L_14)
.L_14:
        /*002c*/ 	.word	0x00000000
        /*0030*/ 	.short	0x0005
        /*0032*/ 	.short	0x0028
        /*0034*/ 	.byte	0x00, 0xf4, 0x21, 0x00


	//----- nvinfo : EIATTR_KPARAM_INFO
	.align		4
.L_15:
        /*0038*/ 	.byte	0x04, 0x17
        /*003a*/ 	.short	(.L_17 - .L_16)
.L_16:
        /*003c*/ 	.word	0x00000000
        /*0040*/ 	.short	0x0004
        /*0042*/ 	.short	0x0020
        /*0044*/ 	.byte	0x00, 0xf4, 0x21, 0x00


	//----- nvinfo : EIATTR_KPARAM_INFO
	.align		4
.L_17:
        /*0048*/ 	.byte	0x04, 0x17
        /*004a*/ 	.short	(.L_19 - .L_18)
.L_18:
        /*004c*/ 	.word	0x00000000
        /*0050*/ 	.short	0x0003
        /*0052*/ 	.short	0x0018
        /*0054*/ 	.byte	0x00, 0xf4, 0x21, 0x00


	//----- nvinfo : EIATTR_KPARAM_INFO
	.align		4
.L_19:
        /*0058*/ 	.byte	0x04, 0x17
        /*005a*/ 	.short	(.L_21 - .L_20)
.L_20:
        /*005c*/ 	.word	0x00000000
        /*0060*/ 	.short	0x0002
        /*0062*/ 	.short	0x0010
        /*0064*/ 	.byte	0x00, 0xf4, 0x21, 0x00


	//----- nvinfo : EIATTR_KPARAM_INFO
	.align		4
.L_21:
        /*0068*/ 	.byte	0x04, 0x17
        /*006a*/ 	.short	(.L_23 - .L_22)
.L_22:
        /*006c*/ 	.word	0x00000000
        /*0070*/ 	.short	0x0001
        /*0072*/ 	.short	0x0008
        /*0074*/ 	.byte	0x00, 0xf4, 0x21, 0x00


	//----- nvinfo : EIATTR_KPARAM_INFO
	.align		4
.L_23:
        /*0078*/ 	.byte	0x04, 0x17
        /*007a*/ 	.short	(.L_25 - .L_24)
.L_24:
        /*007c*/ 	.word	0x00000000
        /*0080*/ 	.short	0x0000
        /*0082*/ 	.short	0x0000
        /*0084*/ 	.byte	0x00, 0xf4, 0x21, 0x00


	//----- nvinfo : EIATTR_SPARSE_MMA_MASK
	.align		4
.L_25:
        /*0088*/ 	.byte	0x03, 0x50
        /*008a*/ 	.short	0x0000


	//----- nvinfo : EIATTR_MAXREG_COUNT
	.align		4
        /*008c*/ 	.byte	0x03, 0x1b
        /*008e*/ 	.short	0x00ff


	//----- nvinfo : EIATTR_COOP_GROUP_MASK_REGIDS
	.align		4
        /*0090*/ 	.byte	0x04, 0x29
        /*0092*/ 	.short	(.L_27 - .L_26)


	//   ....[0]....
.L_26:
        /*0094*/ 	.word	0xffffffff


	//   ....[1]....
        /*0098*/ 	.word	0xffffffff


	//   ....[2]....
        /*009c*/ 	.word	0xffffffff


	//   ....[3]....
        /*00a0*/ 	.word	0xffffffff


	//   ....[4]....
        /*00a4*/ 	.word	0xffffffff


	//   ....[5]....
        /*00a8*/ 	.word	0xffffffff


	//----- nvinfo : EIATTR_COOP_GROUP_INSTR_OFFSETS
	.align		4
.L_27:
        /*00ac*/ 	.byte	0x04, 0x28
        /*00ae*/ 	.short	(.L_29 - .L_28)


	//   ....[0]....
.L_28:
        /*00b0*/ 	.word	0x00000ce0


	//   ....[1]....
        /*00b4*/ 	.word	0x00000d30


	//   ....[2]....
        /*00b8*/ 	.word	0x00000e60


	//   ....[3]....
        /*00bc*/ 	.word	0x000010b0


	//   ....[4]....
        /*00c0*/ 	.word	0x000010d0


	//   ....[5]....
        /*00c4*/ 	.word	0x000011c0


	//----- nvinfo : EIATTR_EXIT_INSTR_OFFSETS
	.align		4
.L_29:
        /*00c8*/ 	.byte	0x04, 0x1c
        /*00ca*/ 	.short	(.L_31 - .L_30)


	//   ....[0]....
.L_30:
        /*00cc*/ 	.word	0x000012e0


	//   ....[1]....
        /*00d0*/ 	.word	0x00001330


	//----- nvinfo : EIATTR_REQNTID
	.align		4
.L_31:
        /*00d4*/ 	.byte	0x04, 0x10
        /*00d6*/ 	.short	(.L_33 - .L_32)
.L_32:
        /*00d8*/ 	.word	0x00000040
        /*00dc*/ 	.word	0x00000001
        /*00e0*/ 	.word	0x00000001


	//----- nvinfo : EIATTR_CBANK_PARAM_SIZE
	.align		4
.L_33:
        /*00e4*/ 	.byte	0x03, 0x19
        /*00e6*/ 	.short	0x0038


	//----- nvinfo : EIATTR_PARAM_CBANK
	.align		4
        /*00e8*/ 	.byte	0x04, 0x0a
        /*00ea*/ 	.short	(.L_35 - .L_34)
	.align		4
.L_34:
        /*00ec*/ 	.word	index@(.nv.constant0.triton_per_fused__softmax_mul_pow_sub_sum_1)
        /*00f0*/ 	.short	0x0210
        /*00f2*/ 	.short	0x0038


	//----- nvinfo : EIATTR_SW_WAR
	.align		4
.L_35:
        /*00f4*/ 	.byte	0x04, 0x36
        /*00f6*/ 	.short	(.L_37 - .L_36)
.L_36:
        /*00f8*/ 	.word	0x00000008
.L_37:


//--------------------- .nv.callgraph             --------------------------
	.section	.nv.callgraph,"",@"SHT_CUDA_CALLGRAPH"
	.align	4
	.sectionentsize	8
	.align		4
        /*0000*/ 	.word	0x00000000
	.align		4
        /*0004*/ 	.word	0xffffffff
	.align		4
        /*0008*/ 	.word	0x00000000
	.align		4
        /*000c*/ 	.word	0xfffffffe
	.align		4
        /*0010*/ 	.word	0x00000000
	.align		4
        /*0014*/ 	.word	0xfffffffd
	.align		4
        /*0018*/ 	.word	0x00000000
	.align		4
        /*001c*/ 	.word	0xfffffffc


//--------------------- .text.triton_per_fused__softmax_mul_pow_sub_sum_1 --------------------------
	.section	.text.triton_per_fused__softmax_mul_pow_sub_sum_1,"ax",@progbits
	.sectionflags	@"SHF_BARRIERS=1"
	.align	128
        .global         triton_per_fused__softmax_mul_pow_sub_sum_1
        .type           triton_per_fused__softmax_mul_pow_sub_sum_1,@function
        .size           triton_per_fused__softmax_mul_pow_sub_sum_1,(.L_x_1 - triton_per_fused__softmax_mul_pow_sub_sum_1)
        .other          triton_per_fused__softmax_mul_pow_sub_sum_1,@"STO_CUDA_ENTRY STV_DEFAULT"
triton_per_fused__softmax_mul_pow_sub_sum_1:
.text.triton_per_fused__softmax_mul_pow_sub_sum_1:
[----:B------:R-:W0:Y:S01]  /*0000*/  LDC R1, c[0x0][0x28] ;  /* 0x00000a00ff017b82 */ /* 0x000e220000000800 */
[----:B------:R-:W1:Y:S07]  /*0010*/  S2R R0, SR_TID.X ;  /* 0x0000000000007919 */ /* 0x000e6e0000002100 */
[----:B------:R-:W2:Y:S01]  /*0020*/  LDC.64 R34, c[0x0][0x218] ;  /* 0x00008600ff227b82 */ /* 0x000ea20000000a00 */
[----:B------:R-:W-:Y:S01]  /*0030*/  HFMA2.MMA R12, -RZ, RZ, 0, 0 ;  /* 0x00000000ff0c7435 */ /* 0x000fe200000001ff */
[----:B------:R-:W-:Y:S01]  /*0040*/  ULDC.64 UR6, c[0x0][0x208] ;  /* 0x0000820000067ab9 */ /* 0x000fe20000000a00 */
[----:B------:R-:W3:Y:S05]  /*0050*/  S2R R3, SR_CTAID.X ;  /* 0x0000000000037919 */ /* 0x000eea0000002500 */
[----:B------:R-:W4:Y:S08]  /*0060*/  LDC.64 R26, c[0x0][0x220] ;  /* 0x00008800ff1a7b82 */ /* 0x000f300000000a00 */
[----:B------:R-:W5:Y:S01]  /*0070*/  LDC.64 R22, c[0x0][0x210] ;  /* 0x00008400ff167b82 */ /* 0x000f620000000a00 */
[----:B-1----:R-:W-:-:S02]  /*0080*/  SHF.R.U32.HI R25, RZ, 0x3, R0 ;  /* 0x00000003ff197819 */ /* 0x002fc40000011600 */
[----:B---3--:R-:W-:Y:S02]  /*0090*/  SHF.L.U32 R3, R3, 0x3, RZ ;  /* 0x0000000303037819 */ /* 0x008fe400000006ff */
[----:B------:R-:W-:-:S04]  /*00a0*/  SGXT.U32 R25, R25, 0x3 ;  /* 0x000000031919781a */ /* 0x000fc80000000000 */
[----:B------:R-:W-:-:S04]  /*00b0*/  LOP3.LUT R13, R3, R25, RZ, 0xfc, !PT ;  /* 0x00000019030d7212 */ /* 0x000fc800078efcff */
[----:B------:R-:W-:Y:S02]  /*00c0*/  SHF.R.S32.HI R2, RZ, 0x1f, R13 ;  /* 0x0000001fff027819 */ /* 0x000fe4000001140d */
[----:B------:R-:W-:Y:S02]  /*00d0*/  ISETP.GE.AND P2, PT, R13, 0x40, PT ;  /* 0x000000400d00780c */ /* 0x000fe40003f46270 */
[----:B------:R-:W-:-:S04]  /*00e0*/  LEA.HI R2, R2, R13, RZ, 0x4 ;  /* 0x0000000d02027211 */ /* 0x000fc800078f20ff */
[C---:B------:R-:W-:Y:S02]  /*00f0*/  SHF.L.U32 R5, R2.reuse, 0x2, RZ ;  /* 0x0000000202057819 */ /* 0x040fe400000006ff */
[----:B------:R-:W-:Y:S02]  /*0100*/  LOP3.LUT R4, R2, 0xfffffff0, RZ, 0xc0, !PT ;  /* 0xfffffff002047812 */ /* 0x000fe400078ec0ff */
[----:B------:R-:W-:Y:S02]  /*0110*/  LOP3.LUT R5, R5, 0xffffffc0, RZ, 0xc0, !PT ;  /* 0xffffffc005057812 */ /* 0x000fe400078ec0ff */
[----:B------:R-:W-:Y:S02]  /*0120*/  SHF.L.U32 R2, R0, 0x2, RZ ;  /* 0x0000000200027819 */ /* 0x000fe400000006ff */
[----:B------:R-:W-:Y:S02]  /*0130*/  IADD3 R37, R5, R13, -R4 ;  /* 0x0000000d05257210 */ /* 0x000fe40007ffe804 */
[----:B------:R-:W-:-:S02]  /*0140*/  LOP3.LUT R9, R2, 0x1c, RZ, 0xc0, !PT ;  /* 0x0000001c02097812 */ /* 0x000fc400078ec0ff */
[----:B------:R-:W-:Y:S01]  /*0150*/  IADD3 R17, R37, 0x10, RZ ;  /* 0x0000001025117810 */ /* 0x000fe20007ffe0ff */
[--C-:B--2---:R-:W-:Y:S01]  /*0160*/  IMAD.WIDE R6, R37, 0x4, R34.reuse ;  /* 0x0000000425067825 */ /* 0x104fe200078e0222 */
[----:B------:R-:W-:Y:S02]  /*0170*/  SHF.L.U32 R21, R9, 0x2, RZ ;  /* 0x0000000209157819 */ /* 0x000fe400000006ff */
[----:B------:R-:W-:Y:S01]  /*0180*/  MOV R5, RZ ;  /* 0x000000ff00057202 */ /* 0x000fe20000000f00 */
[----:B------:R-:W-:Y:S01]  /*0190*/  IMAD.WIDE R16, R17, 0x4, R34 ;  /* 0x0000000411107825 */ /* 0x000fe200078e0222 */
[----:B------:R1:W2:Y:S03]  /*01a0*/  @!P2 LDG.E.EL R12, desc[UR6][R6.64] ;  /* 0x00000006060ca981 */ /* 0x0002a6000c2e1900 */
[----:B----4-:R-:W-:Y:S01]  /*01b0*/  IMAD.WIDE.U32 R20, R21, 0x4, R26 ;  /* 0x0000000415147825 */ /* 0x010fe200078e001a */
[----:B------:R3:W4:Y:S03]  /*01c0*/  @!P2 LDG.E.EL R5, desc[UR6][R16.64] ;  /* 0x000000061005a981 */ /* 0x000726000c2e1900 */
[----:B-----5:R-:W-:Y:S01]  /*01d0*/  IMAD.WIDE.U32 R8, R9, 0x4, R22 ;  /* 0x0000000409087825 */ /* 0x020fe200078e0016 */
[----:B------:R-:W4:Y:S04]  /*01e0*/  LDG.E.EL R4, desc[UR6][R20.64+0x14] ;  /* 0x0000140614047981 */ /* 0x000f28000c2e1900 */
[----:B------:R-:W5:Y:S04]  /*01f0*/  LDG.E.EL R2, desc[UR6][R20.64+0x4] ;  /* 0x0000040614027981 */ /* 0x000f68000c2e1900 */
[----:B------:R-:W2:Y:S04]  /*0200*/  LDG.E.EL.128 R8, desc[UR6][R8.64] ;  /* 0x0000000608087981 */ /* 0x000ea8000c2e1d00 */
[----:B------:R-:W2:Y:S04]  /*0210*/  LDG.E.EL R31, desc[UR6][R20.64] ;  /* 0x00000006141f7981 */ /* 0x000ea8000c2e1900 */
[----:B------:R-:W2:Y:S01]  /*0220*/  LDG.E.EL R29, desc[UR6][R20.64+0x10] ;  /* 0x00001006141d7981 */ /* 0x000ea2000c2e1900 */
[----:B------:R-:W-:-:S04]  /*0230*/  LOP3.LUT R0, R3, 0x7, R0, 0xf8, !PT ;  /* 0x0000000703007812 */ /* 0x000fc800078ef800 */
[----:B------:R-:W-:-:S04]  /*0240*/  SHF.R.S32.HI R3, RZ, 0x1f, R0 ;  /* 0x0000001fff037819 */ /* 0x000fc80000011400 */
[----:B------:R-:W-:-:S04]  /*0250*/  LEA.HI R3, R3, R0, RZ, 0x4 ;  /* 0x0000000003037211 */ /* 0x000fc800078f20ff */
[C---:B-1----:R-:W-:Y:S02]  /*0260*/  SHF.L.U32 R6, R3.reuse, 0x2, RZ ;  /* 0x0000000203067819 */ /* 0x042fe400000006ff */
[----:B------:R-:W-:Y:S02]  /*0270*/  LOP3.LUT R3, R3, 0xfffffff0, RZ, 0xc0, !PT ;  /* 0xfffffff003037812 */ /* 0x000fe400078ec0ff */
[----:B------:R-:W-:Y:S02]  /*0280*/  LOP3.LUT R6, R6, 0xffffffc0, RZ, 0xc0, !PT ;  /* 0xffffffc006067812 */ /* 0x000fe400078ec0ff */
[----:B------:R-:W-:Y:S02]  /*0290*/  ISETP.GE.AND P4, PT, R0, 0x40, PT ;  /* 0x000000400000780c */ /* 0x000fe40003f86270 */
[----:B------:R-:W-:Y:S02]  /*02a0*/  IADD3 R14, R6, R0, -R3 ;  /* 0x00000000060e7210 */ /* 0x000fe40007ffe803 */
[----:B------:R-:W-:Y:S01]  /*02b0*/  CS2R R6, SRZ ;  /* 0x0000000000067805 */ /* 0x000fe2000001ff00 */
[----:B------:R-:W-:Y:S01]  /*02c0*/  HFMA2.MMA R3, -RZ, RZ, 0, 0 ;  /* 0x00000000ff037435 */ /* 0x000fe200000001ff */
[----:B---3--:R-:W-:Y:S01]  /*02d0*/  IADD3 R17, R14, 0x10, RZ ;  /* 0x000000100e117810 */ /* 0x008fe20007ffe0ff */
[----:B------:R-:W-:Y:S01]  /*02e0*/  IMAD.WIDE R32, R14, 0x4, R34 ;  /* 0x000000040e207825 */ /* 0x000fe200078e0222 */
[----:B------:R-:W-:-:S02]  /*02f0*/  IADD3 R19, R14, 0x20, RZ ;  /* 0x000000200e137810 */ /* 0x000fc40007ffe0ff */
[----:B------:R-:W-:Y:S01]  /*0300*/  IADD3 R24, R14, 0x30, RZ ;  /* 0x000000300e187810 */ /* 0x000fe20007ffe0ff */
[--C-:B------:R-:W-:Y:S01]  /*0310*/  IMAD.WIDE R16, R17, 0x4, R34.reuse ;  /* 0x0000000411107825 */ /* 0x100fe200078e0222 */
[----:B------:R-:W-:Y:S01]  /*0320*/  IADD3 R36, R37, 0x20, RZ ;  /* 0x0000002025247810 */ /* 0x000fe20007ffe0ff */
[----:B------:R1:W3:Y:S02]  /*0330*/  @!P4 LDG.E.EL R7, desc[UR6][R32.64] ;  /* 0x000000062007c981 */ /* 0x0002e4000c2e1900 */
[--C-:B------:R-:W-:Y:S02]  /*0340*/  IMAD.WIDE R18, R19, 0x4, R34.reuse ;  /* 0x0000000413127825 */ /* 0x100fe400078e0222 */
[----:B------:R1:W3:Y:S01]  /*0350*/  @!P4 LDG.E.EL R3, desc[UR6][R16.64] ;  /* 0x000000061003c981 */ /* 0x0002e2000c2e1900 */
[----:B------:R-:W-:Y:S01]  /*0360*/  HFMA2.MMA R30, -RZ, RZ, 0, 0 ;  /* 0x00000000ff1e7435 */ /* 0x000fe200000001ff */
[----:B------:R-:W-:Y:S02]  /*0370*/  MOV R14, RZ ;  /* 0x000000ff000e7202 */ /* 0x000fe40000000f00 */
[----:B------:R1:W3:Y:S02]  /*0380*/  @!P4 LDG.E.EL R6, desc[UR6][R18.64] ;  /* 0x000000061206c981 */ /* 0x0002e4000c2e1900 */
[----:B-1----:R-:W-:Y:S01]  /*0390*/  IADD3 R33, R37, 0x30, RZ ;  /* 0x0000003025217810 */ /* 0x002fe20007ffe0ff */
[----:B------:R-:W-:Y:S01]  /*03a0*/  IMAD.WIDE R36, R36, 0x4, R34 ;  /* 0x0000000424247825 */ /* 0x000fe200078e0222 */
[----:B------:R-:W-:-:S03]  /*03b0*/  MOV R32, RZ ;  /* 0x000000ff00207202 */ /* 0x000fc60000000f00 */
[--C-:B0-----:R-:W-:Y:S01]  /*03c0*/  IMAD.WIDE R16, R24, 0x4, R34.reuse ;  /* 0x0000000418107825 */ /* 0x101fe200078e0222 */
[----:B------:R-:W-:Y:S01]  /*03d0*/  SHF.L.U32 R24, R25, 0x2, RZ ;  /* 0x0000000219187819 */ /* 0x000fe200000006ff */
[----:B------:R-:W3:Y:S02]  /*03e0*/  @!P2 LDG.E.EL R30, desc[UR6][R36.64] ;  /* 0x00000006241ea981 */ /* 0x000ee4000c2e1900 */
[----:B------:R-:W-:Y:S01]  /*03f0*/  IMAD.WIDE R34, R33, 0x4, R34 ;  /* 0x0000000421227825 */ /* 0x000fe200078e0222 */
[C---:B------:R-:W-:Y:S01]  /*0400*/  LOP3.LUT R19, R24.reuse, 0x20, RZ, 0xfc, !PT ;  /* 0x0000002018137812 */ /* 0x040fe200078efcff */
[----:B------:R-:W3:Y:S01]  /*0410*/  @!P4 LDG.E.EL R14, desc[UR6][R16.64] ;  /* 0x00000006100ec981 */ /* 0x000ee2000c2e1900 */
[----:B------:R-:W-:-:S03]  /*0420*/  LOP3.LUT R33, R24, 0x60, RZ, 0xfc, !PT ;  /* 0x0000006018217812 */ /* 0x000fc600078efcff */
[----:B------:R0:W3:Y:S01]  /*0430*/  @!P2 LDG.E.EL R32, desc[UR6][R34.64] ;  /* 0x000000062220a981 */ /* 0x0000e2000c2e1900 */
[----:B------:R-:W-:-:S03]  /*0440*/  IMAD.WIDE.U32 R22, R25, 0x4, R22 ;  /* 0x0000000419167825 */ /* 0x000fc600078e0016 */
[----:B------:R-:W3:Y:S01]  /*0450*/  LDG.E.EL R36, desc[UR6][R20.64+0x24] ;  /* 0x0000240614247981 */ /* 0x000ee2000c2e1900 */
[----:B------:R-:W-:-:S03]  /*0460*/  IMAD.WIDE.U32 R18, R19, 0x4, R26 ;  /* 0x0000000413127825 */ /* 0x000fc600078e001a */
[----:B------:R-:W3:Y:S01]  /*0470*/  LDG.E.EL R37, desc[UR6][R20.64+0x28] ;  /* 0x0000280614257981 */ /* 0x000ee2000c2e1900 */
[C---:B0-----:R-:W-:Y:S01]  /*0480*/  LOP3.LUT R35, R24.reuse, 0x40, RZ, 0xfc, !PT ;  /* 0x0000004018237812 */ /* 0x041fe200078efcff */
[----:B------:R-:W-:-:S04]  /*0490*/  IMAD.WIDE.U32 R16, R24, 0x4, R26 ;  /* 0x0000000418107825 */ /* 0x000fc800078e001a */
[--C-:B------:R-:W-:Y:S02]  /*04a0*/  IMAD.WIDE.U32 R24, R35, 0x4, R26.reuse ;  /* 0x0000000423187825 */ /* 0x100fe400078e001a */
[----:B------:R-:W3:Y:S02]  /*04b0*/  LDG.E.EL R35, desc[UR6][R20.64+0x18] ;  /* 0x0000180614237981 */ /* 0x000ee4000c2e1900 */
[----:B------:R-:W-:-:S04]  /*04c0*/  IMAD.WIDE.U32 R26, R33, 0x4, R26 ;  /* 0x00000004211a7825 */ /* 0x000fc800078e001a */
[--C-:B----4-:R-:W-:Y:S01]  /*04d0*/  FADD R4, -R4, R5.reuse ;  /* 0x0000000504047221 */ /* 0x110fe20000000100 */
[----:B-----5:R-:W-:-:S03]  /*04e0*/  FADD R33, -R2, R5 ;  /* 0x0000000502217221 */ /* 0x020fc60000000100 */
[----:B--2---:R-:W-:Y:S01]  /*04f0*/  FMUL R4, R9, R4 ;  /* 0x0000000409047220 */ /* 0x004fe20000400000 */
[----:B------:R-:W-:Y:S01]  /*0500*/  FMUL R33, R8, R33 ;  /* 0x0000002108217220 */ /* 0x000fe20000400000 */
[--C-:B------:R-:W-:Y:S01]  /*0510*/  FADD R31, -R31, R12.reuse ;  /* 0x0000000c1f1f7221 */ /* 0x100fe20000000100 */
[----:B------:R-:W-:Y:S01]  /*0520*/  FADD R2, -R29, R12 ;  /* 0x0000000c1d027221 */ /* 0x000fe20000000100 */
[----:B------:R-:W-:Y:S02]  /*0530*/  FMUL R29, R4, R4 ;  /* 0x00000004041d7220 */ /* 0x000fe40000400000 */
[----:B------:R-:W-:Y:S01]  /*0540*/  FMUL R31, R8, R31 ;  /* 0x0000001f081f7220 */ /* 0x000fe20000400000 */
[----:B------:R-:W-:Y:S01]  /*0550*/  FMUL R34, R33, R33 ;  /* 0x0000002121227220 */ /* 0x000fe20000400000 */
[----:B------:R-:W-:-:S03]  /*0560*/  FMUL R2, R9, R2 ;  /* 0x0000000209027220 */ /* 0x000fc60000400000 */
[----:B------:R-:W-:Y:S01]  /*0570*/  FFMA R4, R31, R31, R34 ;  /* 0x0000001f1f047223 */ /* 0x000fe20000000022 */
[----:B------:R-:W-:Y:S01]  /*0580*/  FFMA R2, R2, R2, R29 ;  /* 0x0000000202027223 */ /* 0x000fe2000000001d */
[----:B------:R-:W2:Y:S04]  /*0590*/  LDG.E.EL R31, desc[UR6][R20.64+0x30] ;  /* 0x00003006141f7981 */ /* 0x000ea8000c2e1900 */
[----:B------:R-:W4:Y:S04]  /*05a0*/  LDG.E.EL R29, desc[UR6][R20.64+0x20] ;  /* 0x00002006141d7981 */ /* 0x000f28000c2e1900 */
[----:B------:R-:W5:Y:S01]  /*05b0*/  LDG.E.EL R34, desc[UR6][R20.64+0x34] ;  /* 0x0000340614227981 */ /* 0x000f62000c2e1900 */
[----:B---3--:R-:W-:-:S04]  /*05c0*/  FADD R33, -R36, R5 ;  /* 0x0000000524217221 */ /* 0x008fc80000000100 */
[----:B------:R-:W-:-:S04]  /*05d0*/  FMUL R33, R10, R33 ;  /* 0x000000210a217220 */ /* 0x000fc80000400000 */
[----:B------:R-:W-:Y:S02]  /*05e0*/  FMUL R36, R33, R33 ;  /* 0x0000002121247220 */ /* 0x000fe40000400000 */
[----:B------:R-:W3:Y:S01]  /*05f0*/  LDG.E.EL R33, desc[UR6][R20.64+0x8] ;  /* 0x0000080614217981 */ /* 0x000ee2000c2e1900 */
[--C-:B----4-:R-:W-:Y:S01]  /*0600*/  FADD R29, -R29, R12.reuse ;  /* 0x0000000c1d1d7221 */ /* 0x110fe20000000100 */
[----:B--2---:R-:W-:Y:S02]  /*0610*/  FADD R12, -R31, R12 ;  /* 0x0000000c1f0c7221 */ /* 0x004fe40000000100 */
[----:B------:R-:W2:Y:S01]  /*0620*/  LDG.E.EL R31, desc[UR6][R20.64+0x38] ;  /* 0x00003806141f7981 */ /* 0x000ea2000c2e1900 */
[----:B-----5:R-:W-:Y:S01]  /*0630*/  FADD R34, -R34, R5 ;  /* 0x0000000522227221 */ /* 0x020fe20000000100 */
[----:B------:R-:W-:-:S03]  /*0640*/  FMUL R29, R10, R29 ;  /* 0x0000001d0a1d7220 */ /* 0x000fc60000400000 */
[----:B------:R-:W-:Y:S01]  /*0650*/  FMUL R34, R11, R34 ;  /* 0x000000220b227220 */ /* 0x000fe20000400000 */
[----:B------:R-:W-:Y:S01]  /*0660*/  FFMA R5, R29, R29, R36 ;  /* 0x0000001d1d057223 */ /* 0x000fe20000000024 */
[----:B------:R-:W-:Y:S01]  /*0670*/  FMUL R12, R11, R12 ;  /* 0x0000000c0b0c7220 */ /* 0x000fe20000400000 */
[--C-:B------:R-:W-:Y:S01]  /*0680*/  FADD R37, -R37, R30.reuse ;  /* 0x0000001e25257221 */ /* 0x100fe20000000100 */
[----:B------:R-:W-:Y:S01]  /*0690*/  FMUL R29, R34, R34 ;  /* 0x00000022221d7220 */ /* 0x000fe20000400000 */
[--C-:B------:R-:W-:Y:S01]  /*06a0*/  FADD R34, -R35, R30.reuse ;  /* 0x0000001e23227221 */ /* 0x100fe20000000100 */
[----:B------:R-:W4:Y:S02]  /*06b0*/  LDG.E.EL R36, desc[UR6][R24.64+0x4] ;  /* 0x0000040618247981 */ /* 0x000f24000c2e1900 */
[----:B------:R-:W-:Y:S02]  /*06c0*/  FFMA R29, R12, R12, R29 ;  /* 0x0000000c0c1d7223 */ /* 0x000fe4000000001d */
[----:B------:R-:W5:Y:S01]  /*06d0*/  LDG.E.EL R35, desc[UR6][R20.64+0x3c] ;  /* 0x00003c0614237981 */ /* 0x000f62000c2e1900 */
[----:B---3--:R-:W-:-:S04]  /*06e0*/  FADD R33, -R33, R30 ;  /* 0x0000001e21217221 */ /* 0x008fc80000000100 */
[----:B------:R-:W-:-:S04]  /*06f0*/  FMUL R33, R8, R33 ;  /* 0x0000002108217220 */ /* 0x000fc80000400000 */
[----:B------:R-:W-:Y:S01]  /*0700*/  FFMA R12, R33, R33, R4 ;  /* 0x00000021210c7223 */ /* 0x000fe20000000004 */
[----:B------:R-:W-:Y:S01]  /*0710*/  FMUL R4, R10, R37 ;  /* 0x000000250a047220 */ /* 0x000fe20000400000 */
[----:B------:R-:W3:Y:S03]  /*0720*/  LDG.E.EL R33, desc[UR6][R20.64+0x1c] ;  /* 0x00001c0614217981 */ /* 0x000ee6000c2e1900 */
[----:B------:R-:W-:Y:S01]  /*0730*/  FFMA R4, R4, R4, R5 ;  /* 0x0000000404047223 */ /* 0x000fe20000000005 */
[----:B--2---:R-:W-:-:S04]  /*0740*/  FADD R30, -R31, R30 ;  /* 0x0000001e1f1e7221 */ /* 0x004fc80000000100 */
[----:B------:R-:W-:Y:S01]  /*0750*/  FMUL R30, R11, R30 ;  /* 0x0000001e0b1e7220 */ /* 0x000fe20000400000 */
[----:B------:R-:W-:Y:S02]  /*0760*/  FMUL R31, R9, R34 ;  /* 0x00000022091f7220 */ /* 0x000fe40000400000 */
[----:B------:R-:W2:Y:S01]  /*0770*/  LDG.E.EL R34, desc[UR6][R22.64+0x40] ;  /* 0x0000400616227981 */ /* 0x000ea2000c2e1900 */
[----:B------:R-:W-:-:S03]  /*0780*/  FFMA R5, R30, R30, R29 ;  /* 0x0000001e1e057223 */ /* 0x000fc6000000001d */
[----:B------:R-:W3:Y:S01]  /*0790*/  LDG.E.EL R30, desc[UR6][R24.64] ;  /* 0x00000006181e7981 */ /* 0x000ee2000c2e1900 */
[----:B----4-:R-:W-:Y:S01]  /*07a0*/  FADD R36, -R36, R3 ;  /* 0x0000000324247221 */ /* 0x010fe20000000100 */
[----:B------:R-:W-:Y:S02]  /*07b0*/  FFMA R2, R31, R31, R2 ;  /* 0x0000001f1f027223 */ /* 0x000fe40000000002 */
[----:B------:R-:W4:Y:S04]  /*07c0*/  LDG.E.EL R29, desc[UR6][R20.64+0xc] ;  /* 0x00000c06141d7981 */ /* 0x000f28000c2e1900 */
[----:B------:R-:W4:Y:S04]  /*07d0*/  LDG.E.EL R31, desc[UR6][R20.64+0x2c] ;  /* 0x00002c06141f7981 */ /* 0x000f28000c2e1900 */
[----:B------:R-:W4:Y:S04]  /*07e0*/  LDG.E.EL R21, desc[UR6][R24.64+0xc] ;  /* 0x00000c0618157981 */ /* 0x000f28000c2e1900 */
[----:B------:R-:W4:Y:S01]  /*07f0*/  LDG.E.EL R20, desc[UR6][R22.64+0x20] ;  /* 0x0000200616147981 */ /* 0x000f22000c2e1900 */
[----:B--2---:R-:W-:Y:S01]  /*0800*/  FMUL R36, R34, R36 ;  /* 0x0000002422247220 */ /* 0x004fe20000400000 */
[----:B---3--:R-:W-:-:S03]  /*0810*/  FADD R37, -R30, R7 ;  /* 0x000000071e257221 */ /* 0x008fc60000000100 */
[----:B------:R-:W-:Y:S01]  /*0820*/  FMUL R36, R36, R36 ;  /* 0x0000002424247220 */ /* 0x000fe20000400000 */
[----:B------:R-:W2:Y:S01]  /*0830*/  LDG.E.EL R30, desc[UR6][R22.64+0x60] ;  /* 0x00006006161e7981 */ /* 0x000ea2000c2e1900 */
[----:B------:R-:W-:-:S04]  /*0840*/  FMUL R37, R34, R37 ;  /* 0x0000002522257220 */ /* 0x000fc80000400000 */
[----:B------:R-:W-:Y:S02]  /*0850*/  FFMA R36, R37, R37, R36 ;  /* 0x0000002525247223 */ /* 0x000fe40000000024 */
[----:B------:R-:W3:Y:S02]  /*0860*/  LDG.E.EL R37, desc[UR6][R24.64+0x8] ;  /* 0x0000080618257981 */ /* 0x000ee4000c2e1900 */
[----:B---3--:R-:W-:-:S04]  /*0870*/  FADD R37, -R37, R6 ;  /* 0x0000000625257221 */ /* 0x008fc80000000100 */
[----:B------:R-:W-:-:S04]  /*0880*/  FMUL R37, R34, R37 ;  /* 0x0000002522257220 */ /* 0x000fc80000400000 */
[----:B------:R-:W-:Y:S01]  /*0890*/  FFMA R36, R37, R37, R36 ;  /* 0x0000002525247223 */ /* 0x000fe20000000024 */
[----:B----4-:R-:W-:Y:S02]  /*08a0*/  FADD R37, -R21, R14 ;  /* 0x0000000e15257221 */ /* 0x010fe40000000100 */
[----:B------:R0:W3:Y:S02]  /*08b0*/  LDG.E.EL R21, desc[UR6][R22.64] ;  /* 0x0000000616157981 */ /* 0x0000e4000c2e1900 */
[----:B------:R-:W-:Y:S02]  /*08c0*/  FMUL R25, R34, R37 ;  /* 0x0000002522197220 */ /* 0x000fe40000400000 */
[----:B------:R-:W4:Y:S04]  /*08d0*/  LDG.E.EL R37, desc[UR6][R26.64+0x4] ;  /* 0x000004061a257981 */ /* 0x000f28000c2e1900 */
[----:B------:R-:W2:Y:S01]  /*08e0*/  LDG.E.EL R34, desc[UR6][R26.64] ;  /* 0x000000061a227981 */ /* 0x000ea2000c2e1900 */
[----:B------:R-:W-:-:S03]  /*08f0*/  FFMA R24, R25, R25, R36 ;  /* 0x0000001919187223 */ /* 0x000fc60000000024 */
[----:B------:R-:W3:Y:S04]  /*0900*/  LDG.E.EL R36, desc[UR6][R18.64] ;  /* 0x0000000612247981 */ /* 0x000ee8000c2e1900 */
[----:B------:R-:W3:Y:S01]  /*0910*/  LDG.E.EL R23, desc[UR6][R26.64+0xc] ;  /* 0x00000c061a177981 */ /* 0x000ee2000c2e1900 */
[----:B----4-:R-:W-:Y:S01]  /*0920*/  FADD R37, -R37, R3 ;  /* 0x0000000325257221 */ /* 0x010fe20000000100 */
[----:B--2---:R-:W-:-:S03]  /*0930*/  FADD R25, -R34, R7 ;  /* 0x0000000722197221 */ /* 0x004fc60000000100 */
[C---:B------:R-:W-:Y:S01]  /*0940*/  FMUL R37, R30.reuse, R37 ;  /* 0x000000251e257220 */ /* 0x040fe20000400000 */
[----:B------:R-:W-:-:S03]  /*0950*/  FMUL R34, R30, R25 ;  /* 0x000000191e227220 */ /* 0x000fc60000400000 */
[----:B------:R-:W-:Y:S01]  /*0960*/  FMUL R37, R37, R37 ;  /* 0x0000002525257220 */ /* 0x000fe20000400000 */
[----:B------:R1:W2:Y:S03]  /*0970*/  LDG.E.EL R25, desc[UR6][R26.64+0x8] ;  /* 0x000008061a197981 */ /* 0x0002a6000c2e1900 */
[----:B0-----:R-:W-:Y:S02]  /*0980*/  FFMA R22, R34, R34, R37 ;  /* 0x0000002222167223 */ /* 0x001fe40000000025 */
[----:B------:R-:W4:Y:S04]  /*0990*/  LDG.E.EL R34, desc[UR6][R16.64] ;  /* 0x0000000610227981 */ /* 0x000f28000c2e1900 */
[----:B------:R-:W2:Y:S04]  /*09a0*/  LDG.E.EL R26, desc[UR6][R16.64+0x4] ;  /* 0x00000406101a7981 */ /* 0x000ea8000c2e1900 */
[----:B------:R-:W1:Y:S01]  /*09b0*/  LDG.E.EL R27, desc[UR6][R18.64+0xc] ;  /* 0x00000c06121b7981 */ /* 0x000e62000c2e1900 */
[--C-:B----4-:R-:W-:Y:S01]  /*09c0*/  FADD R34, -R34, R7.reuse ;  /* 0x0000000722227221 */ /* 0x110fe20000000100 */
[----:B---3--:R-:W-:-:S02]  /*09d0*/  FADD R7, -R36, R7 ;  /* 0x0000000724077221 */ /* 0x008fc40000000100 */
[----:B------:R-:W3:Y:S02]  /*09e0*/  LDG.E.EL R36, desc[UR6][R18.64+0x4] ;  /* 0x0000040612247981 */ /* 0x000ee4000c2e1900 */
[----:B------:R-:W-:Y:S01]  /*09f0*/  FMUL R7, R20, R7 ;  /* 0x0000000714077220 */ /* 0x000fe20000400000 */
[----:B---3--:R-:W-:-:S04]  /*0a00*/  FADD R37, -R36, R3 ;  /* 0x0000000324257221 */ /* 0x008fc80000000100 */
[----:B------:R-:W-:-:S04]  /*0a10*/  FMUL R37, R20, R37 ;  /* 0x0000002514257220 */ /* 0x000fc80000400000 */
[----:B------:R-:W-:Y:S02]  /*0a20*/  FMUL R36, R37, R37 ;  /* 0x0000002525247220 */ /* 0x000fe40000400000 */
[----:B------:R-:W3:Y:S02]  /*0a30*/  LDG.E.EL R37, desc[UR6][R16.64+0x8] ;  /* 0x0000080610257981 */ /* 0x000ee4000c2e1900 */
[----:B------:R-:W-:Y:S01]  /*0a40*/  FFMA R7, R7, R7, R36 ;  /* 0x0000000707077223 */ /* 0x000fe20000000024 */
[----:B--2---:R-:W-:Y:S02]  /*0a50*/  FADD R36, -R26, R3 ;  /* 0x000000031a247221 */ /* 0x004fe40000000100 */
[----:B------:R-:W2:Y:S04]  /*0a60*/  LDG.E.EL R26, desc[UR6][R16.64+0xc] ;  /* 0x00000c06101a7981 */ /* 0x000ea8000c2e1900 */
[----:B------:R-:W4:Y:S01]  /*0a70*/  LDG.E.EL R3, desc[UR6][R18.64+0x8] ;  /* 0x0000080612037981 */ /* 0x000f22000c2e1900 */
[C---:B------:R-:W-:Y:S01]  /*0a80*/  FMUL R36, R21.reuse, R36 ;  /* 0x0000002415247220 */ /* 0x040fe20000400000 */
[----:B------:R-:W-:-:S03]  /*0a90*/  FMUL R34, R21, R34 ;  /* 0x0000002215227220 */ /* 0x000fc60000400000 */
[----:B------:R-:W-:-:S04]  /*0aa0*/  FMUL R36, R36, R36 ;  /* 0x0000002424247220 */ /* 0x000fc80000400000 */
[----:B------:R-:W-:Y:S01]  /*0ab0*/  FFMA R36, R34, R34, R36 ;  /* 0x0000002222247223 */ /* 0x000fe20000000024 */
[----:B-1----:R-:W-:-:S04]  /*0ac0*/  FADD R27, -R27, R14 ;  /* 0x0000000e1b1b7221 */ /* 0x002fc80000000100 */
[----:B------:R-:W-:Y:S01]  /*0ad0*/  FMUL R27, R20, R27 ;  /* 0x0000001b141b7220 */ /* 0x000fe20000400000 */
[----:B------:R-:W-:Y:S01]  /*0ae0*/  FADD R25, -R25, R6 ;  /* 0x0000000619197221 */ /* 0x000fe20000000100 */
[----:B------:R-:W-:-:S03]  /*0af0*/  FADD R23, -R23, R14 ;  /* 0x0000000e17177221 */ /* 0x000fc60000000100 */
[C---:B------:R-:W-:Y:S01]  /*0b00*/  FMUL R25, R30.reuse, R25 ;  /* 0x000000191e197220 */ /* 0x040fe20000400000 */
[----:B------:R-:W-:-:S03]  /*0b10*/  FMUL R23, R30, R23 ;  /* 0x000000171e177220 */ /* 0x000fc60000400000 */
[----:B------:R-:W-:-:S04]  /*0b20*/  FFMA R22, R25, R25, R22 ;  /* 0x0000001919167223 */ /* 0x000fc80000000016 */
[----:B------:R-:W-:Y:S01]  /*0b30*/  FFMA R22, R23, R23, R22 ;  /* 0x0000001717167223 */ /* 0x000fe20000000016 */
[----:B------:R-:W0:Y:S01]  /*0b40*/  S2UR UR5, SR_CgaCtaId ;  /* 0x00000000000579c3 */ /* 0x000e220000008800 */
[----:B------:R-:W-:Y:S02]  /*0b50*/  UMOV UR4, 0x400 ;  /* 0x0000040000047882 */ /* 0x000fe40000000000 */
[----:B0-----:R-:W-:Y:S01]  /*0b60*/  UPRMT UR4, UR5, 0x654, UR4 ;  /* 0x0000065405047896 */ /* 0x001fe20008000004 */
[----:B---3--:R-:W-:-:S04]  /*0b70*/  FADD R37, -R37, R6 ;  /* 0x0000000625257221 */ /* 0x008fc80000000100 */
[----:B------:R-:W-:Y:S01]  /*0b80*/  FMUL R37, R21, R37 ;  /* 0x0000002515257220 */ /* 0x000fe20000400000 */
[----:B--2---:R-:W-:-:S03]  /*0b90*/  FADD R26, -R26, R14 ;  /* 0x0000000e1a1a7221 */ /* 0x004fc60000000100 */
[----:B------:R-:W-:Y:S01]  /*0ba0*/  FFMA R36, R37, R37, R36 ;  /* 0x0000002525247223 */ /* 0x000fe20000000024 */
[----:B------:R-:W-:Y:S01]  /*0bb0*/  FMUL R21, R21, R26 ;  /* 0x0000001a15157220 */ /* 0x000fe20000400000 */
[----:B----4-:R-:W-:-:S03]  /*0bc0*/  FADD R3, -R3, R6 ;  /* 0x0000000603037221 */ /* 0x010fc60000000100 */
[----:B------:R-:W-:Y:S01]  /*0bd0*/  FFMA R16, R21, R21, R36 ;  /* 0x0000001515107223 */ /* 0x000fe20000000024 */
[----:B------:R-:W-:-:S04]  /*0be0*/  FMUL R18, R20, R3 ;  /* 0x0000000314127220 */ /* 0x000fc80000400000 */
[----:B------:R-:W-:Y:S01]  /*0bf0*/  FFMA R18, R18, R18, R7 ;  /* 0x0000001212127223 */ /* 0x000fe20000000007 */
[----:B------:R-:W-:-:S03]  /*0c00*/  FSEL R7, R16, -INF , !P4 ;  /* 0xff80000010077808 */ /* 0x000fc60006000000 */
[----:B------:R-:W-:Y:S01]  /*0c10*/  FFMA R20, R27, R27, R18 ;  /* 0x0000001b1b147223 */ /* 0x000fe20000000012 */
[----:B------:R-:W-:-:S04]  /*0c20*/  FSETP.NAN.AND P0, PT, R7, R7, PT ;  /* 0x000000070700720b */ /* 0x000fc80003f08000 */
[----:B------:R-:W-:-:S04]  /*0c30*/  FSEL R18, R20, -INF , !P4 ;  /* 0xff80000014127808 */ /* 0x000fc80006000000 */
[----:B------:R-:W-:Y:S02]  /*0c40*/  FSETP.GT.AND P1, PT, R7, R18, PT ;  /* 0x000000120700720b */ /* 0x000fe40003f24000 */
[----:B------:R-:W-:-:S03]  /*0c50*/  FSEL R6, R24, -INF , !P4 ;  /* 0xff80000018067808 */ /* 0x000fc60006000000 */
[----:B------:R-:W-:-:S04]  /*0c60*/  @!P0 FSEL R7, R7, R18, P1 ;  /* 0x0000001207078208 */ /* 0x000fc80000800000 */
[C---:B------:R-:W-:Y:S02]  /*0c70*/  FSETP.GT.AND P0, PT, R7.reuse, R6, PT ;  /* 0x000000060700720b */ /* 0x040fe40003f04000 */
[----:B------:R-:W-:-:S11]  /*0c80*/  FSETP.NAN.AND P1, PT, R7, R7, PT ;  /* 0x000000070700720b */ /* 0x000fd60003f28000 */
[----:B------:R-:W-:Y:S02]  /*0c90*/  @!P0 FSEL R7, R7, R6, P1 ;  /* 0x0000000607078208 */ /* 0x000fe40000800000 */
[----:B------:R-:W-:-:S04]  /*0ca0*/  FSEL R6, R22, -INF , !P4 ;  /* 0xff80000016067808 */ /* 0x000fc80006000000 */
[C---:B------:R-:W-:Y:S02]  /*0cb0*/  FSETP.GT.AND P0, PT, R7.reuse, R6, PT ;  /* 0x000000060700720b */ /* 0x040fe40003f04000 */
[----:B------:R-:W-:-:S11]  /*0cc0*/  FSETP.NAN.AND P1, PT, R7, R7, PT ;  /* 0x000000070700720b */ /* 0x000fd60003f28000 */
[----:B------:R-:W-:-:S05]  /*0cd0*/  @!P0 FSEL R7, R7, R6, P1 ;  /* 0x0000000607078208 */ /* 0x000fca0000800000 */
[----:B------:R-:W0:Y:S01]  /*0ce0*/  SHFL.BFLY PT, R14, R7, 0x10, 0x1f ;  /* 0x0e001f00070e7f89 */ /* 0x000e2200000e0000 */
[C---:B------:R-:W-:Y:S01]  /*0cf0*/  FSETP.NAN.AND P1, PT, R7.reuse, R7, PT ;  /* 0x000000070700720b */ /* 0x040fe20003f28000 */
[----:B------:R-:W1:Y:S01]  /*0d00*/  S2R R6, SR_TID.X ;  /* 0x0000000000067919 */ /* 0x000e620000002100 */
[----:B0-----:R-:W-:-:S13]  /*0d10*/  FSETP.GT.AND P0, PT, R7, R14, PT ;  /* 0x0000000e0700720b */ /* 0x001fda0003f04000 */
[----:B------:R-:W-:-:S05]  /*0d20*/  @!P0 FSEL R7, R7, R14, P1 ;  /* 0x0000000e07078208 */ /* 0x000fca0000800000 */
[----:B------:R-:W0:Y:S01]  /*0d30*/  SHFL.BFLY PT, R18, R7, 0x8, 0x1f ;  /* 0x0d001f0007127f89 */ /* 0x000e2200000e0000 */
[C---:B-1----:R-:W-:Y:S02]  /*0d40*/  LOP3.LUT R3, R6.reuse, 0x1f, RZ, 0xc0, !PT ;  /* 0x0000001f06037812 */ /* 0x042fe400078ec0ff */
[----:B------:R-:W-:Y:S02]  /*0d50*/  SHF.R.U32.HI R14, RZ, 0x3, R6 ;  /* 0x00000003ff0e7819 */ /* 0x000fe40000011606 */
[----:B------:R-:W-:Y:S02]  /*0d60*/  ISETP.GE.U32.AND P3, PT, R3, 0x8, PT ;  /* 0x000000080300780c */ /* 0x000fe40003f66070 */
[----:B------:R-:W-:Y:S02]  /*0d70*/  LOP3.LUT R3, R6, 0x7, RZ, 0xc0, !PT ;  /* 0x0000000706037812 */ /* 0x000fe400078ec0ff */
[----:B------:R-:W-:Y:S02]  /*0d80*/  FSETP.NAN.AND P5, PT, R7, R7, PT ;  /* 0x000000070700720b */ /* 0x000fe40003fa8000 */
[----:B------:R-:W-:-:S02]  /*0d90*/  SHF.L.U32 R3, R3, 0x3, RZ ;  /* 0x0000000303037819 */ /* 0x000fc400000006ff */
[----:B------:R-:W-:Y:S02]  /*0da0*/  LOP3.LUT R14, R14, 0x4, RZ, 0xc0, !PT ;  /* 0x000000040e0e7812 */ /* 0x000fe400078ec0ff */
[----:B0-----:R-:W-:Y:S02]  /*0db0*/  FSETP.GT.AND P0, PT, R7, R18, PT ;  /* 0x000000120700720b */ /* 0x001fe40003f04000 */
[----:B------:R-:W-:-:S11]  /*0dc0*/  LOP3.LUT R26, R3, R14, RZ, 0xfc, !PT ;  /* 0x0000000e031a7212 */ /* 0x000fd600078efcff */
[----:B------:R-:W-:-:S05]  /*0dd0*/  @!P0 SEL R7, R7, R18, P5 ;  /* 0x0000001207078207 */ /* 0x000fca0002800000 */
[----:B------:R-:W-:Y:S01]  /*0de0*/  @!P3 STS [R26+UR4], R7 ;  /* 0x000000071a00b988 */ /* 0x000fe20008000804 */
[----:B------:R-:W-:Y:S01]  /*0df0*/  BAR.SYNC.DEFER_BLOCKING 0x0 ;  /* 0x0000000000007b1d */ /* 0x000fe20000010000 */
[C---:B------:R-:W-:Y:S02]  /*0e00*/  ISETP.GE.AND P1, PT, R6.reuse, 0x10, PT ;  /* 0x000000100600780c */ /* 0x040fe40003f26270 */
[----:B------:R-:W-:-:S11]  /*0e10*/  SHF.L.U32 R18, R6, 0x2, RZ ;  /* 0x0000000206127819 */ /* 0x000fd600000006ff */
[----:B------:R-:W0:Y:S01]  /*0e20*/  @!P1 LDS R28, [R18+UR4] ;  /* 0x00000004121c9984 */ /* 0x000e220008000800 */
[----:B------:R-:W-:-:S04]  /*0e30*/  LOP3.LUT R19, R6, 0x1, RZ, 0xc0, !PT ;  /* 0x0000000106137812 */ /* 0x000fc800078ec0ff */
[----:B------:R-:W-:-:S04]  /*0e40*/  ISETP.NE.U32.AND P0, PT, R19, 0x1, PT ;  /* 0x000000011300780c */ /* 0x000fc80003f05070 */
[----:B------:R-:W-:Y:S01]  /*0e50*/  ISETP.LT.AND P0, PT, R6, 0x10, P0 ;  /* 0x000000100600780c */ /* 0x000fe20000701270 */
[----:B0-----:R-:W0:Y:S01]  /*0e60*/  SHFL.BFLY PT, R17, R28, 0x1, 0x1f ;  /* 0x0c201f001c117f89 */ /* 0x001e2200000e0000 */
[C---:B------:R-:W-:Y:S02]  /*0e70*/  FSETP.NAN.AND P6, PT, R28.reuse, R28, PT ;  /* 0x0000001c1c00720b */ /* 0x040fe40003fc8000 */
[----:B0-----:R-:W-:-:S04]  /*0e80*/  FSETP.GT.AND P5, PT, R28, R17, PT ;  /* 0x000000111c00720b */ /* 0x001fc80003fa4000 */
[----:B------:R-:W-:-:S04]  /*0e90*/  SEL R17, R28, R17, P5 ;  /* 0x000000111c117207 */ /* 0x000fc80002800000 */
[----:B------:R-:W-:-:S05]  /*0ea0*/  SEL R17, R28, R17, P6 ;  /* 0x000000111c117207 */ /* 0x000fca0003000000 */
[----:B------:R-:W-:Y:S01]  /*0eb0*/  @P0 STS [R18+UR4], R17 ;  /* 0x0000001112000988 */ /* 0x000fe20008000804 */
[----:B------:R-:W-:Y:S06]  /*0ec0*/  BAR.SYNC.DEFER_BLOCKING 0x0 ;  /* 0x0000000000007b1d */ /* 0x000fec0000010000 */
[----:B------:R-:W0:Y:S02]  /*0ed0*/  LDS R19, [R3+UR4] ;  /* 0x0000000403137984 */ /* 0x000e240008000800 */
[--C-:B0-----:R-:W-:Y:S01]  /*0ee0*/  FADD R16, R16, -R19.reuse ;  /* 0x8000001310107221 */ /* 0x101fe20000000000 */
[----:B------:R-:W-:-:S03]  /*0ef0*/  FADD R20, R20, -R19 ;  /* 0x8000001314147221 */ /* 0x000fc60000000000 */
[----:B------:R-:W-:Y:S01]  /*0f00*/  FMUL R16, R16, 1.4426950216293334961 ;  /* 0x3fb8aa3b10107820 */ /* 0x000fe20000400000 */
[----:B------:R-:W-:Y:S01]  /*0f10*/  FMUL R20, R20, 1.4426950216293334961 ;  /* 0x3fb8aa3b14147820 */ /* 0x000fe20000400000 */
[----:B------:R-:W-:Y:S03]  /*0f20*/  BAR.SYNC.DEFER_BLOCKING 0x0 ;  /* 0x0000000000007b1d */ /* 0x000fe60000010000 */
[----:B------:R-:W-:Y:S02]  /*0f30*/  FSETP.GEU.AND P6, PT, R16, -126, PT ;  /* 0xc2fc00001000780b */ /* 0x000fe40003fce000 */
[----:B------:R-:W-:-:S11]  /*0f40*/  FSETP.GEU.AND P5, PT, R20, -126, PT ;  /* 0xc2fc00001400780b */ /* 0x000fd60003fae000 */
[----:B------:R-:W-:Y:S02]  /*0f50*/  @!P6 FMUL R16, R16, 0.5 ;  /* 0x3f0000001010e820 */ /* 0x000fe40000400000 */
[----:B------:R-:W-:Y:S02]  /*0f60*/  @!P5 FMUL R20, R20, 0.5 ;  /* 0x3f0000001414d820 */ /* 0x000fe40000400000 */
[----:B------:R-:W0:Y:S01]  /*0f70*/  MUFU.EX2 R7, R16 ;  /* 0x0000001000077308 */ /* 0x000e220000000800 */
[----:B------:R-:W-:-:S07]  /*0f80*/  FADD R24, R24, -R19 ;  /* 0x8000001318187221 */ /* 0x000fce0000000000 */
[----:B------:R-:W1:Y:S01]  /*0f90*/  MUFU.EX2 R28, R20 ;  /* 0x00000014001c7308 */ /* 0x000e620000000800 */
[----:B------:R-:W-:Y:S01]  /*0fa0*/  FADD R22, R22, -R19 ;  /* 0x8000001316167221 */ /* 0x000fe20000000000 */
[----:B------:R-:W-:-:S03]  /*0fb0*/  FMUL R24, R24, 1.4426950216293334961 ;  /* 0x3fb8aa3b18187820 */ /* 0x000fc60000400000 */
[----:B------:R-:W-:Y:S01]  /*0fc0*/  FMUL R22, R22, 1.4426950216293334961 ;  /* 0x3fb8aa3b16167820 */ /* 0x000fe20000400000 */
[----:B0-----:R-:W-:Y:S01]  /*0fd0*/  @!P6 FMUL R7, R7, R7 ;  /* 0x000000070707e220 */ /* 0x001fe20000400000 */
[----:B------:R-:W-:Y:S01]  /*0fe0*/  FSETP.GEU.AND P6, PT, R24, -126, PT ;  /* 0xc2fc00001800780b */ /* 0x000fe20003fce000 */
[----:B-1----:R-:W-:Y:S02]  /*0ff0*/  @!P5 FMUL R28, R28, R28 ;  /* 0x0000001c1c1cd220 */ /* 0x002fe40000400000 */
[----:B------:R-:W-:-:S10]  /*1000*/  FSETP.GEU.AND P5, PT, R22, -126, PT ;  /* 0xc2fc00001600780b */ /* 0x000fd40003fae000 */
[----:B------:R-:W-:-:S04]  /*1010*/  @!P6 FMUL R24, R24, 0.5 ;  /* 0x3f0000001818e820 */ /* 0x000fc80000400000 */
[----:B------:R-:W0:Y:S01]  /*1020*/  MUFU.EX2 R16, R24 ;  /* 0x0000001800107308 */ /* 0x000e220000000800 */
[----:B------:R-:W-:-:S07]  /*1030*/  @!P5 FMUL R22, R22, 0.5 ;  /* 0x3f0000001616d820 */ /* 0x000fce0000400000 */
[----:B------:R-:W1:Y:S01]  /*1040*/  MUFU.EX2 R17, R22 ;  /* 0x0000001600117308 */ /* 0x000e620000000800 */
[----:B------:R-:W-:Y:S01]  /*1050*/  FADD R7, R7, R28 ;  /* 0x0000001c07077221 */ /* 0x000fe20000000000 */
[----:B0-----:R-:W-:-:S04]  /*1060*/  @!P6 FMUL R16, R16, R16 ;  /* 0x000000101010e220 */ /* 0x001fc80000400000 */
[----:B------:R-:W-:Y:S01]  /*1070*/  FADD R16, R16, R7 ;  /* 0x0000000710107221 */ /* 0x000fe20000000000 */
[----:B-1----:R-:W-:-:S04]  /*1080*/  @!P5 FMUL R17, R17, R17 ;  /* 0x000000111111d220 */ /* 0x002fc80000400000 */
[----:B------:R-:W-:-:S05]  /*1090*/  FADD R16, R17, R16 ;  /* 0x0000001011107221 */ /* 0x000fca0000000000 */
[----:B------:R-:W-:-:S05]  /*10a0*/  FSEL R7, R16, RZ, !P4 ;  /* 0x000000ff10077208 */ /* 0x000fca0006000000 */
[----:B------:R-:W0:Y:S02]  /*10b0*/  SHFL.BFLY PT, R16, R7, 0x10, 0x1f ;  /* 0x0e001f0007107f89 */ /* 0x000e2400000e0000 */
[----:B0-----:R-:W-:-:S05]  /*10c0*/  FADD R23, R7, R16 ;  /* 0x0000001007177221 */ /* 0x001fca0000000000 */
[----:B------:R-:W0:Y:S02]  /*10d0*/  SHFL.BFLY PT, R16, R23, 0x8, 0x1f ;  /* 0x0d001f0017107f89 */ /* 0x000e2400000e0000 */
[----:B0-----:R-:W-:Y:S01]  /*10e0*/  FADD R25, R23, R16 ;  /* 0x0000001017197221 */ /* 0x001fe20000000000 */
[----:B------:R-:W-:Y:S01]  /*10f0*/  SHF.R.U32.HI R21, RZ, 0x3, R6 ;  /* 0x00000003ff157819 */ /* 0x000fe20000011606 */
[--C-:B------:R-:W-:Y:S01]  /*1100*/  FADD R29, -R29, R32.reuse ;  /* 0x000000201d1d7221 */ /* 0x100fe20000000100 */
[----:B------:R-:W-:Y:S01]  /*1110*/  FADD R31, -R31, R32 ;  /* 0x000000201f1f7221 */ /* 0x000fe20000000100 */
[----:B------:R-:W0:Y:S01]  /*1120*/  LDC.64 R16, c[0x0][0x228] ;  /* 0x00008a00ff107b82 */ /* 0x000e220000000a00 */
[----:B------:R-:W-:Y:S07]  /*1130*/  @!P3 STS [R26+UR4], R25 ;  /* 0x000000191a00b988 */ /* 0x000fee0008000804 */
[----:B------:R-:W-:Y:S08]  /*1140*/  BAR.SYNC.DEFER_BLOCKING 0x0 ;  /* 0x0000000000007b1d */ /* 0x000ff00000010000 */
[----:B------:R-:W1:Y:S01]  /*1150*/  LDC.64 R6, c[0x0][0x230] ;  /* 0x00008c00ff067b82 */ /* 0x000e620000000a00 */
[----:B------:R-:W2:Y:S01]  /*1160*/  @!P1 LDS R15, [R18+UR4] ;  /* 0x00000004120f9984 */ /* 0x000ea20008000800 */
[----:B------:R-:W-:-:S04]  /*1170*/  SGXT.U32 R21, R21, 0x2 ;  /* 0x000000021515781a */ /* 0x000fc80000000000 */
[----:B------:R-:W-:Y:S01]  /*1180*/  LOP3.LUT P1, RZ, R14, R21, RZ, 0xfc, !PT ;  /* 0x000000150eff7212 */ /* 0x000fe2000782fcff */
[--C-:B------:R-:W-:Y:S01]  /*1190*/  FADD R14, -R33, R32.reuse ;  /* 0x00000020210e7221 */ /* 0x100fe20000000100 */
[----:B-----5:R-:W-:-:S04]  /*11a0*/  FADD R32, -R35, R32 ;  /* 0x0000002023207221 */ /* 0x020fc80000000100 */
[----:B------:R-:W-:Y:S01]  /*11b0*/  FMUL R32, R11, R32 ;  /* 0x000000200b207220 */ /* 0x000fe20000400000 */
[----:B--2---:R-:W2:Y:S01]  /*11c0*/  SHFL.BFLY PT, R20, R15, 0x1, 0x1f ;  /* 0x0c201f000f147f89 */ /* 0x004ea200000e0000 */
[----:B------:R-:W-:Y:S02]  /*11d0*/  LOP3.LUT R22, R18, 0x1c, RZ, 0xc0, !PT ;  /* 0x0000001c12167812 */ /* 0x000fe400078ec0ff */
[----:B------:R-:W-:Y:S02]  /*11e0*/  ISETP.LT.AND P1, PT, R0, 0x40, !P1 ;  /* 0x000000400000780c */ /* 0x000fe40004f21270 */
[----:B------:R-:W-:Y:S01]  /*11f0*/  LEA R13, R13, R22, 0x5 ;  /* 0x000000160d0d7211 */ /* 0x000fe200078e28ff */
[----:B--2---:R-:W-:-:S05]  /*1200*/  FADD R11, R15, R20 ;  /* 0x000000140f0b7221 */ /* 0x004fca0000000000 */
[----:B------:R2:W-:Y:S01]  /*1210*/  @P0 STS [R18+UR4], R11 ;  /* 0x0000000b12000988 */ /* 0x0005e20008000804 */
[----:B------:R-:W-:Y:S01]  /*1220*/  FMUL R29, R8, R29 ;  /* 0x0000001d081d7220 */ /* 0x000fe20000400000 */
[----:B------:R-:W-:Y:S01]  /*1230*/  FMUL R9, R9, R14 ;  /* 0x0000000e09097220 */ /* 0x000fe20000400000 */
[----:B------:R-:W-:Y:S01]  /*1240*/  FMUL R31, R10, R31 ;  /* 0x0000001f0a1f7220 */ /* 0x000fe20000400000 */
[----:B0-----:R-:W-:-:S04]  /*1250*/  IMAD.WIDE R16, R13, 0x4, R16 ;  /* 0x000000040d107825 */ /* 0x001fc800078e0210 */
[----:B------:R-:W-:Y:S01]  /*1260*/  FFMA R12, R29, R29, R12 ;  /* 0x0000001d1d0c7223 */ /* 0x000fe2000000000c */
[----:B------:R-:W-:Y:S01]  /*1270*/  FFMA R13, R9, R9, R2 ;  /* 0x00000009090d7223 */ /* 0x000fe20000000002 */
[----:B------:R-:W-:Y:S01]  /*1280*/  FFMA R14, R31, R31, R4 ;  /* 0x0000001f1f0e7223 */ /* 0x000fe20000000004 */
[----:B------:R-:W-:Y:S01]  /*1290*/  FFMA R15, R32, R32, R5 ;  /* 0x00000020200f7223 */ /* 0x000fe20000000005 */
[----:B------:R-:W-:Y:S01]  /*12a0*/  BAR.SYNC.DEFER_BLOCKING 0x0 ;  /* 0x0000000000007b1d */ /* 0x000fe20000010000 */
[----:B-1----:R-:W-:-:S05]  /*12b0*/  IMAD.WIDE R6, R0, 0x4, R6 ;  /* 0x0000000400067825 */ /* 0x002fca00078e0206 */
[----:B------:R2:W-:Y:S04]  /*12c0*/  @!P2 STG.E.128 desc[UR6][R16.64], R12 ;  /* 0x0000000c1000a986 */ /* 0x0005e8000c101d06 */
[----:B------:R2:W-:Y:S01]  /*12d0*/  @P1 STG.E desc[UR6][R6.64], R19 ;  /* 0x0000001306001986 */ /* 0x0005e2000c101906 */
[----:B------:R-:W-:Y:S05]  /*12e0*/  @!P1 EXIT ;  /* 0x000000000000994d */ /* 0x000fea0003800000 */
[----:B------:R-:W0:Y:S01]  /*12f0*/  LDS R3, [R3+UR4] ;  /* 0x0000000403037984 */ /* 0x000e220008000800 */
[----:B------:R-:W1:Y:S02]  /*1300*/  LDC.64 R4, c[0x0][0x238] ;  /* 0x00008e00ff047b82 */ /* 0x000e640000000a00 */
[----:B-1----:R-:W-:-:S05]  /*1310*/  IMAD.WIDE R4, R0, 0x4, R4 ;  /* 0x0000000400047825 */ /* 0x002fca00078e0204 */
[----:B0-----:R-:W-:Y:S01]  /*1320*/  STG.E desc[UR6][R4.64], R3 ;  /* 0x0000000304007986 */ /* 0x001fe2000c101906 */
[----:B------:R-:W-:Y:S05]  /*1330*/  EXIT ;  /* 0x000000000000794d */ /* 0x000fea0003800000 */
.L_x_0:
[----:B------:R-:W-:-:S00]  /*1340*/  BRA `(.L_x_0) ;  /* 0xfffffffc00fc7947 */ /* 0x000fc0000383ffff */
[----:B------:R-:W-:-:S00]  /*1350*/  NOP ;  /* 0x0000000000007918 */ /* 0x000fc00000000000 */
        /* <DEDUP_REMOVED lines=10> */
.L_x_1:


//--------------------- .nv.shared.triton_per_fused__softmax_mul_pow_sub_sum_1 --------------------------
	.section	.nv.shared.triton_per_fused__softmax_mul_pow_sub_sum_1,"aw",@nobits
	.sectionflags	@""
	.align	16
	.zero		1024


//--------------------- .nv.constant0.triton_per_fused__softmax_mul_pow_sub_sum_1 --------------------------
	.section	.nv.constant0.triton_per_fused__softmax_mul_pow_sub_sum_1,"a",@progbits
	.sectionflags	@""
	.align	4
.nv.constant0.triton_per_fused__softmax_mul_pow_sub_sum_1:
	.zero		584
